//
// Generated by NVIDIA NVVM Compiler
//
// Compiler Build ID: CL-36424714
// Cuda compilation tools, release 13.0, V13.0.88
// Based on NVVM 20.0.0
//

.version 9.0
.target sm_100
.address_size 64

	// .globl	_Z8_sum_vecPfi
.extern .shared .align 16 .b8 shared_max[];

.visible .entry _Z8_sum_vecPfi(
	.param .u64 .ptr .align 1 _Z8_sum_vecPfi_param_0,
	.param .u32 _Z8_sum_vecPfi_param_1
)
{
	.reg .pred 	%p<2>;
	.reg .b32 	%r<6>;
	.reg .b32 	%f<4>;
	.reg .b64 	%rd<7>;

	ld.param.u64 	%rd1, [_Z8_sum_vecPfi_param_0];
	ld.param.u32 	%r2, [_Z8_sum_vecPfi_param_1];
	mov.u32 	%r3, %tid.x;
	mov.u32 	%r4, %ctaid.x;
	mov.u32 	%r5, %ntid.x;
	mad.lo.s32 	%r1, %r4, %r5, %r3;
	setp.ge.s32 	%p1, %r1, %r2;
	@%p1 bra 	$L__BB0_2;
	cvta.to.global.u64 	%rd2, %rd1;
	mul.wide.s32 	%rd3, %r1, 4;
	add.s64 	%rd4, %rd2, %rd3;
	ld.global.f32 	%f1, [%rd4];
	mul.wide.s32 	%rd5, %r2, 4;
	add.s64 	%rd6, %rd4, %rd5;
	ld.global.f32 	%f2, [%rd6];
	add.f32 	%f3, %f1, %f2;
	st.global.f32 	[%rd4], %f3;
$L__BB0_2:
	ret;

}
	// .globl	_Z11get_max_valPfS_m
.visible .entry _Z11get_max_valPfS_m(
	.param .u64 .ptr .align 1 _Z11get_max_valPfS_m_param_0,
	.param .u64 .ptr .align 1 _Z11get_max_valPfS_m_param_1,
	.param .u64 _Z11get_max_valPfS_m_param_2
)
{
	.reg .pred 	%p<11>;
	.reg .b32 	%r<23>;
	.reg .b32 	%f<13>;
	.reg .b64 	%rd<12>;

	ld.param.u64 	%rd6, [_Z11get_max_valPfS_m_param_0];
	ld.param.u64 	%rd8, [_Z11get_max_valPfS_m_param_1];
	ld.param.u64 	%rd7, [_Z11get_max_valPfS_m_param_2];
	cvta.to.global.u64 	%rd1, %rd8;
	mov.u32 	%r1, %tid.x;
	mov.u32 	%r14, %ctaid.x;
	mov.u32 	%r21, %ntid.x;
	mad.lo.s32 	%r20, %r14, %r21, %r1;
	cvt.s64.s32 	%rd11, %r20;
	setp.le.u64 	%p1, %rd7, %rd11;
	mov.f32 	%f12, 0fFF7FFFFF;
	@%p1 bra 	$L__BB1_3;
	mov.u32 	%r15, %nctaid.x;
	mul.lo.s32 	%r4, %r21, %r15;
	cvta.to.global.u64 	%rd3, %rd6;
	mov.f32 	%f12, 0fFF7FFFFF;
$L__BB1_2:
	shl.b64 	%rd9, %rd11, 2;
	add.s64 	%rd10, %rd3, %rd9;
	ld.global.f32 	%f8, [%rd10];
	setp.gt.f32 	%p2, %f8, %f12;
	selp.f32 	%f12, %f8, %f12, %p2;
	add.s32 	%r20, %r20, %r4;
	cvt.s64.s32 	%rd11, %r20;
	setp.gt.u64 	%p3, %rd7, %rd11;
	@%p3 bra 	$L__BB1_2;
$L__BB1_3:
	shl.b32 	%r16, %r1, 2;
	mov.u32 	%r17, shared_max;
	add.s32 	%r7, %r17, %r16;
	st.shared.f32 	[%r7], %f12;
	bar.sync 	0;
	setp.lt.u32 	%p4, %r21, 2;
	@%p4 bra 	$L__BB1_8;
$L__BB1_4:
	mov.u32 	%r8, %r21;
	shr.u32 	%r21, %r8, 1;
	setp.ge.u32 	%p5, %r1, %r21;
	@%p5 bra 	$L__BB1_7;
	shl.b32 	%r18, %r21, 2;
	add.s32 	%r19, %r7, %r18;
	ld.shared.f32 	%f4, [%r19];
	ld.shared.f32 	%f9, [%r7];
	setp.leu.f32 	%p6, %f4, %f9;
	@%p6 bra 	$L__BB1_7;
	st.shared.f32 	[%r7], %f4;
$L__BB1_7:
	bar.sync 	0;
	setp.gt.u32 	%p7, %r8, 3;
	@%p7 bra 	$L__BB1_4;
$L__BB1_8:
	setp.ne.s32 	%p8, %r1, 0;
	@%p8 bra 	$L__BB1_12;
	ld.shared.f32 	%f5, [shared_max];
	ld.global.u32 	%r22, [%rd1];
	mov.b32 	%r11, %f5;
$L__BB1_10:
	mov.b32 	%f10, %r22;
	setp.le.f32 	%p9, %f5, %f10;
	@%p9 bra 	$L__BB1_12;
	atom.relaxed.global.cas.b32 	%r13, [%rd1], %r22, %r11;
	setp.ne.s32 	%p10, %r22, %r13;
	mov.u32 	%r22, %r13;
	@%p10 bra 	$L__BB1_10;
$L__BB1_12:
	ret;

}
	// .globl	_Z8calc_expPfS_fm
.visible .entry _Z8calc_expPfS_fm(
	.param .u64 .ptr .align 1 _Z8calc_expPfS_fm_param_0,
	.param .u64 .ptr .align 1 _Z8calc_expPfS_fm_param_1,
	.param .f32 _Z8calc_expPfS_fm_param_2,
	.param .u64 _Z8calc_expPfS_fm_param_3
)
{
	.reg .pred 	%p<2>;
	.reg .b32 	%r<7>;
	.reg .b32 	%f<16>;
	.reg .b64 	%rd<10>;

	ld.param.u64 	%rd2, [_Z8calc_expPfS_fm_param_0];
	ld.param.u64 	%rd3, [_Z8calc_expPfS_fm_param_1];
	ld.param.f32 	%f1, [_Z8calc_expPfS_fm_param_2];
	ld.param.u64 	%rd4, [_Z8calc_expPfS_fm_param_3];
	mov.u32 	%r1, %ctaid.x;
	mov.u32 	%r2, %ntid.x;
	mov.u32 	%r3, %tid.x;
	mad.lo.s32 	%r4, %r1, %r2, %r3;
	cvt.s64.s32 	%rd1, %r4;
	setp.le.u64 	%p1, %rd4, %rd1;
	@%p1 bra 	$L__BB2_2;
	cvta.to.global.u64 	%rd5, %rd3;
	cvta.to.global.u64 	%rd6, %rd2;
	shl.b64 	%rd7, %rd1, 2;
	add.s64 	%rd8, %rd5, %rd7;
	ld.global.f32 	%f2, [%rd8];
	sub.f32 	%f3, %f2, %f1;
	fma.rn.f32 	%f4, %f3, 0f3BBB989D, 0f3F000000;
	cvt.sat.f32.f32 	%f5, %f4;
	mov.f32 	%f6, 0f4B400001;
	mov.f32 	%f7, 0f437C0000;
	fma.rm.f32 	%f8, %f5, %f7, %f6;
	add.f32 	%f9, %f8, 0fCB40007F;
	neg.f32 	%f10, %f9;
	fma.rn.f32 	%f11, %f3, 0f3FB8AA3B, %f10;
	fma.rn.f32 	%f12, %f3, 0f32A57060, %f11;
	mov.b32 	%r5, %f8;
	shl.b32 	%r6, %r5, 23;
	mov.b32 	%f13, %r6;
	ex2.approx.ftz.f32 	%f14, %f12;
	mul.f32 	%f15, %f14, %f13;
	add.s64 	%rd9, %rd6, %rd7;
	st.global.f32 	[%rd9], %f15;
$L__BB2_2:
	ret;

}
	// .globl	_Z10calc_divisPffm
.visible .entry _Z10calc_divisPffm(
	.param .u64 .ptr .align 1 _Z10calc_divisPffm_param_0,
	.param .f32 _Z10calc_divisPffm_param_1,
	.param .u64 _Z10calc_divisPffm_param_2
)
{
	.reg .pred 	%p<2>;
	.reg .b32 	%r<5>;
	.reg .b32 	%f<4>;
	.reg .b64 	%rd<7>;

	ld.param.u64 	%rd2, [_Z10calc_divisPffm_param_0];
	ld.param.f32 	%f1, [_Z10calc_divisPffm_param_1];
	ld.param.u64 	%rd3, [_Z10calc_divisPffm_param_2];
	mov.u32 	%r1, %ctaid.x;
	mov.u32 	%r2, %ntid.x;
	mov.u32 	%r3, %tid.x;
	mad.lo.s32 	%r4, %r1, %r2, %r3;
	cvt.s64.s32 	%rd1, %r4;
	setp.le.u64 	%p1, %rd3, %rd1;
	@%p1 bra 	$L__BB3_2;
	cvta.to.global.u64 	%rd4, %rd2;
	shl.b64 	%rd5, %rd1, 2;
	add.s64 	%rd6, %rd4, %rd5;
	ld.global.f32 	%f2, [%rd6];
	div.rn.f32 	%f3, %f2, %f1;
	st.global.f32 	[%rd6], %f3;
$L__BB3_2:
	ret;

}


// ===== COMPILED SASS (sm_100) =====

	.target	sm_100

	.elftype	@"ET_EXEC"


//--------------------- .note.nv.tkinfo           --------------------------
	.section	.note.nv.tkinfo,"",@"SHT_NOTE"
	.sectionflags	@"SHF_NOTE_NV_TKINFO"
	.tkinfo
        /*0018*/ 	.word	0x00000002
        /*0030*/ 	.string	""
        /*0030*/ 	.string	"ptxas"
        /*0030*/ 	.string	"Cuda compilation tools, release 13.0, V13.0.88"
        /*0030*/ 	.string	"Build cuda_13.0.r13.0/compiler.36424714_0"
        /*0030*/ 	.string	"-arch sm_100 -m 64 "



//--------------------- .note.nv.cuinfo           --------------------------
	.section	.note.nv.cuinfo,"",@"SHT_NOTE"
	.sectionflags	@"SHF_NOTE_NV_CUINFO"
        /*0018*/ 	.short	0x0002
        /*001a*/ 	.short	0x0064
        /*001c*/ 	.short	0x0082
	.zero		2


//--------------------- .nv.info                  --------------------------
	.section	.nv.info,"",@"SHT_CUDA_INFO"
	.align	4


	//----- nvinfo : EIATTR_REGCOUNT
	.align		4
        /*0000*/ 	.byte	0x04, 0x2f
        /*0002*/ 	.short	(.L_1 - .L_0)
	.align		4
.L_0:
        /*0004*/ 	.word	index@(_Z8_sum_vecPfi)
        /*0008*/ 	.word	0x0000000a


	//----- nvinfo : EIATTR_FRAME_SIZE
	.align		4
.L_1:
        /*000c*/ 	.byte	0x04, 0x11
        /*000e*/ 	.short	(.L_3 - .L_2)
	.align		4
.L_2:
        /*0010*/ 	.word	index@(_Z8_sum_vecPfi)
        /*0014*/ 	.word	0x00000000


	//----- nvinfo : EIATTR_REGCOUNT
	.align		4
.L_3:
        /*0018*/ 	.byte	0x04, 0x2f
        /*001a*/ 	.short	(.L_5 - .L_4)
	.align		4
.L_4:
        /*001c*/ 	.word	index@(_Z11get_max_valPfS_m)
        /*0020*/ 	.word	0x0000000e


	//----- nvinfo : EIATTR_FRAME_SIZE
	.align		4
.L_5:
        /*0024*/ 	.byte	0x04, 0x11
        /*0026*/ 	.short	(.L_7 - .L_6)
	.align		4
.L_6:
        /*0028*/ 	.word	index@(_Z11get_max_valPfS_m)
        /*002c*/ 	.word	0x00000000


	//----- nvinfo : EIATTR_REGCOUNT
	.align		4
.L_7:
        /*0030*/ 	.byte	0x04, 0x2f
        /*0032*/ 	.short	(.L_9 - .L_8)
	.align		4
.L_8:
        /*0034*/ 	.word	index@(_Z8calc_expPfS_fm)
        /*0038*/ 	.word	0x0000000c


	//----- nvinfo : EIATTR_FRAME_SIZE
	.align		4
.L_9:
        /*003c*/ 	.byte	0x04, 0x11
        /*003e*/ 	.short	(.L_11 - .L_10)
	.align		4
.L_10:
        /*0040*/ 	.word	index@(_Z8calc_expPfS_fm)
        /*0044*/ 	.word	0x00000000


	//----- nvinfo : EIATTR_REGCOUNT
	.align		4
.L_11:
        /*0048*/ 	.byte	0x04, 0x2f
        /*004a*/ 	.short	(.L_13 - .L_12)
	.align		4
.L_12:
        /*004c*/ 	.word	index@(_Z10calc_divisPffm)
        /*0050*/ 	.word	0x00000010


	//----- nvinfo : EIATTR_FRAME_SIZE
	.align		4
.L_13:
        /*0054*/ 	.byte	0x04, 0x11
        /*0056*/ 	.short	(.L_15 - .L_14)
	.align		4
.L_14:
        /*0058*/ 	.word	index@($__internal_0_$__cuda_sm3x_div_rn_noftz_f32_slowpath)
        /*005c*/ 	.word	0x00000000


	//----- nvinfo : EIATTR_FRAME_SIZE
	.align		4
.L_15:
        /*0060*/ 	.byte	0x04, 0x11
        /*0062*/ 	.short	(.L_17 - .L_16)
	.align		4
.L_16:
        /*0064*/ 	.word	index@(_Z10calc_divisPffm)
        /*0068*/ 	.word	0x00000000


	//----- nvinfo : EIATTR_MIN_STACK_SIZE
	.align		4
.L_17:
        /*006c*/ 	.byte	0x04, 0x12
        /*006e*/ 	.short	(.L_19 - .L_18)
	.align		4
.L_18:
        /*0070*/ 	.word	index@(_Z10calc_divisPffm)
        /*0074*/ 	.word	0x00000000


	//----- nvinfo : EIATTR_MIN_STACK_SIZE
	.align		4
.L_19:
        /*0078*/ 	.byte	0x04, 0x12
        /*007a*/ 	.short	(.L_21 - .L_20)
	.align		4
.L_20:
        /*007c*/ 	.word	index@(_Z8calc_expPfS_fm)
        /*0080*/ 	.word	0x00000000


	//----- nvinfo : EIATTR_MIN_STACK_SIZE
	.align		4
.L_21:
        /*0084*/ 	.byte	0x04, 0x12
        /*0086*/ 	.short	(.L_23 - .L_22)
	.align		4
.L_22:
        /*0088*/ 	.word	index@(_Z11get_max_valPfS_m)
        /*008c*/ 	.word	0x00000000


	//----- nvinfo : EIATTR_MIN_STACK_SIZE
	.align		4
.L_23:
        /*0090*/ 	.byte	0x04, 0x12
        /*0092*/ 	.short	(.L_25 - .L_24)
	.align		4
.L_24:
        /*0094*/ 	.word	index@(_Z8_sum_vecPfi)
        /*0098*/ 	.word	0x00000000
.L_25:


//--------------------- .nv.compat                --------------------------
	.section	.nv.compat,"",@"SHT_CUDA_COMPAT_INFO"
	.align	4
        /*0000*/ 	.byte	0x02, 0x09, 0x00, 0x00, 0x02, 0x02, 0x01, 0x00, 0x02, 0x05, 0x05, 0x00, 0x03, 0x07, 0x01, 0x01
        /*0010*/ 	.byte	0x02, 0x03, 0x00, 0x00, 0x02, 0x06, 0x01, 0x00, 0x04, 0x0b, 0x08, 0x00, 0x01, 0x00, 0x00, 0x00
        /*0020*/ 	.byte	0x00, 0x00, 0x00, 0x00


//--------------------- .nv.info._Z10calc_divisPffm --------------------------
	.section	.nv.info._Z10calc_divisPffm,"",@"SHT_CUDA_INFO"
	.sectionflags	@""
	.align	4


	//----- nvinfo : EIATTR_CUDA_API_VERSION
	.align		4
        /*0000*/ 	.byte	0x04, 0x37
        /*0002*/ 	.short	(.L_27 - .L_26)
.L_26:
        /*0004*/ 	.word	0x00000082


	//----- nvinfo : EIATTR_KPARAM_INFO
	.align		4
.L_27:
        /*0008*/ 	.byte	0x04, 0x17
        /*000a*/ 	.short	(.L_29 - .L_28)
.L_28:
        /*000c*/ 	.word	0x00000000
        /*0010*/ 	.short	0x0002
        /*0012*/ 	.short	0x0010
        /*0014*/ 	.byte	0x00, 0xf0, 0x21, 0x00


	//----- nvinfo : EIATTR_KPARAM_INFO
	.align		4
.L_29:
        /*0018*/ 	.byte	0x04, 0x17
        /*001a*/ 	.short	(.L_31 - .L_30)
.L_30:
        /*001c*/ 	.word	0x00000000
        /*0020*/ 	.short	0x0001
        /*0022*/ 	.short	0x0008
        /*0024*/ 	.byte	0x00, 0xf0, 0x11, 0x00


	//----- nvinfo : EIATTR_KPARAM_INFO
	.align		4
.L_31:
        /*0028*/ 	.byte	0x04, 0x17
        /*002a*/ 	.short	(.L_33 - .L_32)
.L_32:
        /*002c*/ 	.word	0x00000000
        /*0030*/ 	.short	0x0000
        /*0032*/ 	.short	0x0000
        /*0034*/ 	.byte	0x00, 0xf5, 0x21, 0x00


	//----- nvinfo : EIATTR_SPARSE_MMA_MASK
	.align		4
.L_33:
        /*0038*/ 	.byte	0x03, 0x50
        /*003a*/ 	.short	0x0000


	//----- nvinfo : EIATTR_MAXREG_COUNT
	.align		4
        /*003c*/ 	.byte	0x03, 0x1b
        /*003e*/ 	.short	0x00ff


	//----- nvinfo : EIATTR_MERCURY_ISA_VERSION
	.align		4
        /*0040*/ 	.byte	0x03, 0x5f
        /*0042*/ 	.short	0x0101


	//----- nvinfo : EIATTR_VRC_CTA_INIT_COUNT
	.align		4
        /*0044*/ 	.byte	0x02, 0x4a
	.zero		1
	.zero		1


	//----- nvinfo : EIATTR_EXIT_INSTR_OFFSETS
	.align		4
        /*0048*/ 	.byte	0x04, 0x1c
        /*004a*/ 	.short	(.L_35 - .L_34)


	//   ....[0]....
.L_34:
        /*004c*/ 	.word	0x00000090


	//   ....[1]....
        /*0050*/ 	.word	0x000001e0


	//----- nvinfo : EIATTR_CRS_STACK_SIZE
	.align		4
.L_35:
        /*0054*/ 	.byte	0x04, 0x1e
        /*0056*/ 	.short	(.L_37 - .L_36)
.L_36:
        /*0058*/ 	.word	0x00000000


	//----- nvinfo : EIATTR_CBANK_PARAM_SIZE
	.align		4
.L_37:
        /*005c*/ 	.byte	0x03, 0x19
        /*005e*/ 	.short	0x0018


	//----- nvinfo : EIATTR_PARAM_CBANK
	.align		4
        /*0060*/ 	.byte	0x04, 0x0a
        /*0062*/ 	.short	(.L_39 - .L_38)
	.align		4
.L_38:
        /*0064*/ 	.word	index@(.nv.constant0._Z10calc_divisPffm)
        /*0068*/ 	.short	0x0380
        /*006a*/ 	.short	0x0018


	//----- nvinfo : EIATTR_SW_WAR
	.align		4
.L_39:
        /*006c*/ 	.byte	0x04, 0x36
        /*006e*/ 	.short	(.L_41 - .L_40)
.L_40:
        /*0070*/ 	.word	0x00000008
.L_41:


//--------------------- .nv.info._Z8calc_expPfS_fm --------------------------
	.section	.nv.info._Z8calc_expPfS_fm,"",@"SHT_CUDA_INFO"
	.sectionflags	@""
	.align	4


	//----- nvinfo : EIATTR_CUDA_API_VERSION
	.align		4
        /*0000*/ 	.byte	0x04, 0x37
        /*0002*/ 	.short	(.L_43 - .L_42)
.L_42:
        /*0004*/ 	.word	0x00000082


	//----- nvinfo : EIATTR_KPARAM_INFO
	.align		4
.L_43:
        /*0008*/ 	.byte	0x04, 0x17
        /*000a*/ 	.short	(.L_45 - .L_44)
.L_44:
        /*000c*/ 	.word	0x00000000
        /*0010*/ 	.short	0x0003
        /*0012*/ 	.short	0x0018
        /*0014*/ 	.byte	0x00, 0xf0, 0x21, 0x00


	//----- nvinfo : EIATTR_KPARAM_INFO
	.align		4
.L_45:
        /*0018*/ 	.byte	0x04, 0x17
        /*001a*/ 	.short	(.L_47 - .L_46)
.L_46:
        /*001c*/ 	.word	0x00000000
        /*0020*/ 	.short	0x0002
        /*0022*/ 	.short	0x0010
        /*0024*/ 	.byte	0x00, 0xf0, 0x11, 0x00


	//----- nvinfo : EIATTR_KPARAM_INFO
	.align		4
.L_47:
        /*0028*/ 	.byte	0x04, 0x17
        /*002a*/ 	.short	(.L_49 - .L_48)
.L_48:
        /*002c*/ 	.word	0x00000000
        /*0030*/ 	.short	0x0001
        /*0032*/ 	.short	0x0008
        /*0034*/ 	.byte	0x00, 0xf5, 0x21, 0x00


	//----- nvinfo : EIATTR_KPARAM_INFO
	.align		4
.L_49:
        /*0038*/ 	.byte	0x04, 0x17
        /*003a*/ 	.short	(.L_51 - .L_50)
.L_50:
        /*003c*/ 	.word	0x00000000
        /*0040*/ 	.short	0x0000
        /*0042*/ 	.short	0x0000
        /*0044*/ 	.byte	0x00, 0xf5, 0x21, 0x00


	//----- nvinfo : EIATTR_SPARSE_MMA_MASK
	.align		4
.L_51:
        /*0048*/ 	.byte	0x03, 0x50
        /*004a*/ 	.short	0x0000


	//----- nvinfo : EIATTR_MAXREG_COUNT
	.align		4
        /*004c*/ 	.byte	0x03, 0x1b
        /*004e*/ 	.short	0x00ff


	//----- nvinfo : EIATTR_MERCURY_ISA_VERSION
	.align		4
        /*0050*/ 	.byte	0x03, 0x5f
        /*0052*/ 	.short	0x0101


	//----- nvinfo : EIATTR_VRC_CTA_INIT_COUNT
	.align		4
        /*0054*/ 	.byte	0x02, 0x4a
	.zero		1
	.zero		1


	//----- nvinfo : EIATTR_EXIT_INSTR_OFFSETS
	.align		4
        /*0058*/ 	.byte	0x04, 0x1c
        /*005a*/ 	.short	(.L_53 - .L_52)


	//   ....[0]....
.L_52:
        /*005c*/ 	.word	0x00000090


	//   ....[1]....
        /*0060*/ 	.word	0x00000200


	//----- nvinfo : EIATTR_CBANK_PARAM_SIZE
	.align		4
.L_53:
        /*0064*/ 	.byte	0x03, 0x19
        /*0066*/ 	.short	0x0020


	//----- nvinfo : EIATTR_PARAM_CBANK
	.align		4
        /*0068*/ 	.byte	0x04, 0x0a
        /*006a*/ 	.short	(.L_55 - .L_54)
	.align		4
.L_54:
        /*006c*/ 	.word	index@(.nv.constant0._Z8calc_expPfS_fm)
        /*0070*/ 	.short	0x0380
        /*0072*/ 	.short	0x0020


	//----- nvinfo : EIATTR_SW_WAR
	.align		4
.L_55:
        /*0074*/ 	.byte	0x04, 0x36
        /*0076*/ 	.short	(.L_57 - .L_56)
.L_56:
        /*0078*/ 	.word	0x00000008
.L_57:


//--------------------- .nv.info._Z11get_max_valPfS_m --------------------------
	.section	.nv.info._Z11get_max_valPfS_m,"",@"SHT_CUDA_INFO"
	.sectionflags	@""
	.align	4


	//----- nvinfo : EIATTR_CUDA_API_VERSION
	.align		4
        /*0000*/ 	.byte	0x04, 0x37
        /*0002*/ 	.short	(.L_59 - .L_58)
.L_58:
        /*0004*/ 	.word	0x00000082


	//----- nvinfo : EIATTR_KPARAM_INFO
	.align		4
.L_59:
        /*0008*/ 	.byte	0x04, 0x17
        /*000a*/ 	.short	(.L_61 - .L_60)
.L_60:
        /*000c*/ 	.word	0x00000000
        /*0010*/ 	.short	0x0002
        /*0012*/ 	.short	0x0010
        /*0014*/ 	.byte	0x00, 0xf0, 0x21, 0x00


	//----- nvinfo : EIATTR_KPARAM_INFO
	.align		4
.L_61:
        /*0018*/ 	.byte	0x04, 0x17
        /*001a*/ 	.short	(.L_63 - .L_62)
.L_62:
        /*001c*/ 	.word	0x00000000
        /*0020*/ 	.short	0x0001
        /*0022*/ 	.short	0x0008
        /*0024*/ 	.byte	0x00, 0xf5, 0x21, 0x00


	//----- nvinfo : EIATTR_KPARAM_INFO
	.align		4
.L_63:
        /*0028*/ 	.byte	0x04, 0x17
        /*002a*/ 	.short	(.L_65 - .L_64)
.L_64:
        /*002c*/ 	.word	0x00000000
        /*0030*/ 	.short	0x0000
        /*0032*/ 	.short	0x0000
        /*0034*/ 	.byte	0x00, 0xf5, 0x21, 0x00


	//----- nvinfo : EIATTR_SPARSE_MMA_MASK
	.align		4
.L_65:
        /*0038*/ 	.byte	0x03, 0x50
        /*003a*/ 	.short	0x0000


	//----- nvinfo : EIATTR_MAXREG_COUNT
	.align		4
        /*003c*/ 	.byte	0x03, 0x1b
        /*003e*/ 	.short	0x00ff


	//----- nvinfo : EIATTR_NUM_BARRIERS
	.align		4
        /*0040*/ 	.byte	0x02, 0x4c
        /*0042*/ 	.byte	0x01
	.zero		1


	//----- nvinfo : EIATTR_MERCURY_ISA_VERSION
	.align		4
        /*0044*/ 	.byte	0x03, 0x5f
        /*0046*/ 	.short	0x0101


	//----- nvinfo : EIATTR_VRC_CTA_INIT_COUNT
	.align		4
        /*0048*/ 	.byte	0x02, 0x4a
	.zero		1
	.zero		1


	//----- nvinfo : EIATTR_EXIT_INSTR_OFFSETS
	.align		4
        /*004c*/ 	.byte	0x04, 0x1c
        /*004e*/ 	.short	(.L_67 - .L_66)


	//   ....[0]....
.L_66:
        /*0050*/ 	.word	0x00000360


	//   ....[1]....
        /*0054*/ 	.word	0x000003f0


	//   ....[2]....
        /*0058*/ 	.word	0x00000440


	//----- nvinfo : EIATTR_CRS_STACK_SIZE
	.align		4
.L_67:
        /*005c*/ 	.byte	0x04, 0x1e
        /*005e*/ 	.short	(.L_69 - .L_68)
.L_68:
        /*0060*/ 	.word	0x00000000


	//----- nvinfo : EIATTR_CBANK_PARAM_SIZE
	.align		4
.L_69:
        /*0064*/ 	.byte	0x03, 0x19
        /*0066*/ 	.short	0x0018


	//----- nvinfo : EIATTR_PARAM_CBANK
	.align		4
        /*0068*/ 	.byte	0x04, 0x0a
        /*006a*/ 	.short	(.L_71 - .L_70)
	.align		4
.L_70:
        /*006c*/ 	.word	index@(.nv.constant0._Z11get_max_valPfS_m)
        /*0070*/ 	.short	0x0380
        /*0072*/ 	.short	0x0018


	//----- nvinfo : EIATTR_SW_WAR
	.align		4
.L_71:
        /*0074*/ 	.byte	0x04, 0x36
        /*0076*/ 	.short	(.L_73 - .L_72)
.L_72:
        /*0078*/ 	.word	0x00000008
.L_73:


//--------------------- .nv.info._Z8_sum_vecPfi   --------------------------
	.section	.nv.info._Z8_sum_vecPfi,"",@"SHT_CUDA_INFO"
	.sectionflags	@""
	.align	4


	//----- nvinfo : EIATTR_CUDA_API_VERSION
	.align		4
        /*0000*/ 	.byte	0x04, 0x37
        /*0002*/ 	.short	(.L_75 - .L_74)
.L_74:
        /*0004*/ 	.word	0x00000082


	//----- nvinfo : EIATTR_KPARAM_INFO
	.align		4
.L_75:
        /*0008*/ 	.byte	0x04, 0x17
        /*000a*/ 	.short	(.L_77 - .L_76)
.L_76:
        /*000c*/ 	.word	0x00000000
        /*0010*/ 	.short	0x0001
        /*0012*/ 	.short	0x0008
        /*0014*/ 	.byte	0x00, 0xf0, 0x11, 0x00


	//----- nvinfo : EIATTR_KPARAM_INFO
	.align		4
.L_77:
        /*0018*/ 	.byte	0x04, 0x17
        /*001a*/ 	.short	(.L_79 - .L_78)
.L_78:
        /*001c*/ 	.word	0x00000000
        /*0020*/ 	.short	0x0000
        /*0022*/ 	.short	0x0000
        /*0024*/ 	.byte	0x00, 0xf5, 0x21, 0x00


	//----- nvinfo : EIATTR_SPARSE_MMA_MASK
	.align		4
.L_79:
        /*0028*/ 	.byte	0x03, 0x50
        /*002a*/ 	.short	0x0000


	//----- nvinfo : EIATTR_MAXREG_COUNT
	.align		4
        /*002c*/ 	.byte	0x03, 0x1b
        /*002e*/ 	.short	0x00ff


	//----- nvinfo : EIATTR_MERCURY_ISA_VERSION
	.align		4
        /*0030*/ 	.byte	0x03, 0x5f
        /*0032*/ 	.short	0x0101


	//----- nvinfo : EIATTR_VRC_CTA_INIT_COUNT
	.align		4
        /*0034*/ 	.byte	0x02, 0x4a
	.zero		1
	.zero		1


	//----- nvinfo : EIATTR_EXIT_INSTR_OFFSETS
	.align		4
        /*0038*/ 	.byte	0x04, 0x1c
        /*003a*/ 	.short	(.L_81 - .L_80)


	//   ....[0]....
.L_80:
        /*003c*/ 	.word	0x00000070


	//   ....[1]....
        /*0040*/ 	.word	0x00000100


	//----- nvinfo : EIATTR_CBANK_PARAM_SIZE
	.align		4
.L_81:
        /*0044*/ 	.byte	0x03, 0x19
        /*0046*/ 	.short	0x000c


	//----- nvinfo : EIATTR_PARAM_CBANK
	.align		4
        /*0048*/ 	.byte	0x04, 0x0a
        /*004a*/ 	.short	(.L_83 - .L_82)
	.align		4
.L_82:
        /*004c*/ 	.word	index@(.nv.constant0._Z8_sum_vecPfi)
        /*0050*/ 	.short	0x0380
        /*0052*/ 	.short	0x000c


	//----- nvinfo : EIATTR_SW_WAR
	.align		4
.L_83:
        /*0054*/ 	.byte	0x04, 0x36
        /*0056*/ 	.short	(.L_85 - .L_84)
.L_84:
        /*0058*/ 	.word	0x00000008
.L_85:


//--------------------- .nv.callgraph             --------------------------
	.section	.nv.callgraph,"",@"SHT_CUDA_CALLGRAPH"
	.align	4
	.sectionentsize	8
	.align		4
        /*0000*/ 	.word	0x00000000
	.align		4
        /*0004*/ 	.word	0xffffffff
	.align		4
        /*0008*/ 	.word	0x00000000
	.align		4
        /*000c*/ 	.word	0xfffffffe
	.align		4
        /*0010*/ 	.word	0x00000000
	.align		4
        /*0014*/ 	.word	0xfffffffd
	.align		4
        /*0018*/ 	.word	0x00000000
	.align		4
        /*001c*/ 	.word	0xfffffffc


//--------------------- .text._Z10calc_divisPffm  --------------------------
	.section	.text._Z10calc_divisPffm,"ax",@progbits
	.align	128
        .global         _Z10calc_divisPffm
        .type           _Z10calc_divisPffm,@function
        .size           _Z10calc_divisPffm,(.L_x_25 - _Z10calc_divisPffm)
        .other          _Z10calc_divisPffm,@"STO_CUDA_ENTRY STV_DEFAULT"
_Z10calc_divisPffm:
.text._Z10calc_divisPffm:
[----:B------:R-:W-:Y:S01]  /*0000*/  LDC R1, c[0x0][0x37c] ;  /* 0x0000df00ff017b82 */ /* 0x000fe20000000800 */
[----:B------:R-:W0:Y:S07]  /*0010*/  S2R R3, SR_TID.X ;  /* 0x0000000000037919 */ /* 0x000e2e0000002100 */
[----:B------:R-:W0:Y:S01]  /*0020*/  S2UR UR4, SR_CTAID.X ;  /* 0x00000000000479c3 */ /* 0x000e220000002500 */
[----:B------:R-:W1:Y:S07]  /*0030*/  LDCU.64 UR6, c[0x0][0x390] ;  /* 0x00007200ff0677ac */ /* 0x000e6e0008000a00 */
[----:B------:R-:W0:Y:S02]  /*0040*/  LDC R0, c[0x0][0x360] ;  /* 0x0000d800ff007b82 */ /* 0x000e240000000800 */
[----:B0-----:R-:W-:-:S05]  /*0050*/  IMAD R0, R0, UR4, R3 ;  /* 0x0000000400007c24 */ /* 0x001fca000f8e0203 */
[----:B-1----:R-:W-:Y:S02]  /*0060*/  ISETP.GE.U32.AND P0, PT, R0, UR6, PT ;  /* 0x0000000600007c0c */ /* 0x002fe4000bf06070 */
[----:B------:R-:W-:-:S04]  /*0070*/  SHF.R.S32.HI R3, RZ, 0x1f, R0 ;  /* 0x0000001fff037819 */ /* 0x000fc80000011400 */
[----:B------:R-:W-:-:S13]  /*0080*/  ISETP.GE.U32.AND.EX P0, PT, R3, UR7, PT, P0 ;  /* 0x0000000703007c0c */ /* 0x000fda000bf06100 */
[----:B------:R-:W-:Y:S05]  /*0090*/  @P0 EXIT ;  /* 0x000000000000094d */ /* 0x000fea0003800000 */
[----:B------:R-:W0:Y:S01]  /*00a0*/  LDCU.64 UR6, c[0x0][0x380] ;  /* 0x00007000ff0677ac */ /* 0x000e220008000a00 */
[----:B------:R-:W1:Y:S01]  /*00b0*/  LDC R7, c[0x0][0x388] ;  /* 0x0000e200ff077b82 */ /* 0x000e620000000800 */
[----:B------:R-:W2:Y:S01]  /*00c0*/  LDCU.64 UR4, c[0x0][0x358] ;  /* 0x00006b00ff0477ac */ /* 0x000ea20008000a00 */
[----:B0-----:R-:W-:-:S04]  /*00d0*/  LEA R4, P0, R0, UR6, 0x2 ;  /* 0x0000000600047c11 */ /* 0x001fc8000f8010ff */
[----:B------:R-:W-:-:S05]  /*00e0*/  LEA.HI.X R5, R0, UR7, R3, 0x2, P0 ;  /* 0x0000000700057c11 */ /* 0x000fca00080f1403 */
[----:B--2---:R-:W2:Y:S01]  /*00f0*/  LDG.E R0, desc[UR4][R4.64] ;  /* 0x0000000404007981 */ /* 0x004ea2000c1e1900 */
[----:B-1----:R-:W0:Y:S01]  /*0100*/  MUFU.RCP R2, R7 ;  /* 0x0000000700027308 */ /* 0x002e220000001000 */
[----:B------:R-:W-:Y:S01]  /*0110*/  BSSY.RECONVERGENT B0, `(.L_x_0) ;  /* 0x000000b000007945 */ /* 0x000fe20003800200 */
[----:B0-----:R-:W-:-:S04]  /*0120*/  FFMA R3, R2, -R7, 1 ;  /* 0x3f80000002037423 */ /* 0x001fc80000000807 */
[----:B------:R-:W-:Y:S02]  /*0130*/  FFMA R3, R2, R3, R2 ;  /* 0x0000000302037223 */ /* 0x000fe40000000002 */
[----:B--2---:R-:W0:Y:S02]  /*0140*/  FCHK P0, R0, R7 ;  /* 0x0000000700007302 */ /* 0x004e240000000000 */
[----:B------:R-:W-:-:S04]  /*0150*/  FFMA R2, R0, R3, RZ ;  /* 0x0000000300027223 */ /* 0x000fc800000000ff */
[----:B------:R-:W-:-:S04]  /*0160*/  FFMA R6, R2, -R7, R0 ;  /* 0x8000000702067223 */ /* 0x000fc80000000000 */
[----:B------:R-:W-:Y:S01]  /*0170*/  FFMA R3, R3, R6, R2 ;  /* 0x0000000603037223 */ /* 0x000fe20000000002 */
[----:B0-----:R-:W-:Y:S06]  /*0180*/  @!P0 BRA `(.L_x_1) ;  /* 0x00000000000c8947 */ /* 0x001fec0003800000 */
[----:B------:R-:W-:-:S07]  /*0190*/  MOV R2, 0x1b0 ;  /* 0x000001b000027802 */ /* 0x000fce0000000f00 */
[----:B------:R-:W-:Y:S05]  /*01a0*/  CALL.REL.NOINC `($__internal_0_$__cuda_sm3x_div_rn_noftz_f32_slowpath) ;  /* 0x0000000000107944 */ /* 0x000fea0003c00000 */
[----:B------:R-:W-:-:S07]  /*01b0*/  IMAD.MOV.U32 R3, RZ, RZ, R0 ;  /* 0x000000ffff037224 */ /* 0x000fce00078e0000 */
.L_x_1:
[----:B------:R-:W-:Y:S05]  /*01c0*/  BSYNC.RECONVERGENT B0 ;  /* 0x0000000000007941 */ /* 0x000fea0003800200 */
.L_x_0:
[----:B------:R-:W-:Y:S01]  /*01d0*/  STG.E desc[UR4][R4.64], R3 ;  /* 0x0000000304007986 */ /* 0x000fe2000c101904 */
[----:B------:R-:W-:Y:S05]  /*01e0*/  EXIT ;  /* 0x000000000000794d */ /* 0x000fea0003800000 */
        .weak           $__internal_0_$__cuda_sm3x_div_rn_noftz_f32_slowpath
        .type           $__internal_0_$__cuda_sm3x_div_rn_noftz_f32_slowpath,@function
        .size           $__internal_0_$__cuda_sm3x_div_rn_noftz_f32_slowpath,(.L_x_25 - $__internal_0_$__cuda_sm3x_div_rn_noftz_f32_slowpath)
$__internal_0_$__cuda_sm3x_div_rn_noftz_f32_slowpath:
[----:B------:R-:W0:Y:S01]  /*01f0*/  LDC R3, c[0x0][0x388] ;  /* 0x0000e200ff037b82 */ /* 0x000e220000000800 */
[--C-:B------:R-:W-:Y:S01]  /*0200*/  SHF.R.U32.HI R6, RZ, 0x17, R0.reuse ;  /* 0x00000017ff067819 */ /* 0x100fe20000011600 */
[----:B------:R-:W1:Y:S01]  /*0210*/  LDCU UR6, c[0x0][0x388] ;  /* 0x00007100ff0677ac */ /* 0x000e620008000800 */
[----:B------:R-:W-:Y:S01]  /*0220*/  BSSY.RECONVERGENT B1, `(.L_x_2) ;  /* 0x0000064000017945 */ /* 0x000fe20003800200 */
[----:B------:R-:W-:Y:S01]  /*0230*/  IMAD.MOV.U32 R8, RZ, RZ, R0 ;  /* 0x000000ffff087224 */ /* 0x000fe200078e0000 */
[----:B------:R-:W-:-:S05]  /*0240*/  LOP3.LUT R6, R6, 0xff, RZ, 0xc0, !PT ;  /* 0x000000ff06067812 */ /* 0x000fca00078ec0ff */
[----:B------:R-:W-:Y:S02]  /*0250*/  VIADD R11, R6, 0xffffffff ;  /* 0xffffffff060b7836 */ /* 0x000fe40000000000 */
[----:B-1----:R-:W-:Y:S01]  /*0260*/  IMAD.U32 R9, RZ, RZ, UR6 ;  /* 0x00000006ff097e24 */ /* 0x002fe2000f8e00ff */
[----:B0-----:R-:W-:-:S04]  /*0270*/  SHF.R.U32.HI R7, RZ, 0x17, R3 ;  /* 0x00000017ff077819 */ /* 0x001fc80000011603 */
[----:B------:R-:W-:-:S05]  /*0280*/  LOP3.LUT R7, R7, 0xff, RZ, 0xc0, !PT ;  /* 0x000000ff07077812 */ /* 0x000fca00078ec0ff */
[----:B------:R-:W-:-:S05]  /*0290*/  VIADD R12, R7, 0xffffffff ;  /* 0xffffffff070c7836 */ /* 0x000fca0000000000 */
[----:B------:R-:W-:-:S04]  /*02a0*/  ISETP.GT.U32.AND P0, PT, R12, 0xfd, PT ;  /* 0x000000fd0c00780c */ /* 0x000fc80003f04070 */
[----:B------:R-:W-:-:S13]  /*02b0*/  ISETP.GT.U32.OR P0, PT, R11, 0xfd, P0 ;  /* 0x000000fd0b00780c */ /* 0x000fda0000704470 */
[----:B------:R-:W-:Y:S01]  /*02c0*/  @!P0 IMAD.MOV.U32 R10, RZ, RZ, RZ ;  /* 0x000000ffff0a8224 */ /* 0x000fe200078e00ff */
[----:B------:R-:W-:Y:S06]  /*02d0*/  @!P0 BRA `(.L_x_3) ;  /* 0x00000000005c8947 */ /* 0x000fec0003800000 */
[----:B------:R-:W-:Y:S02]  /*02e0*/  FSETP.GTU.FTZ.AND P1, PT, |R3|, +INF , PT ;  /* 0x7f8000000300780b */ /* 0x000fe40003f3c200 */
[----:B------:R-:W-:-:S04]  /*02f0*/  FSETP.GTU.FTZ.AND P0, PT, |R0|, +INF , PT ;  /* 0x7f8000000000780b */ /* 0x000fc80003f1c200 */
[----:B------:R-:W-:-:S13]  /*0300*/  PLOP3.LUT P0, PT, P0, P1, PT, 0xf8, 0x8f ;  /* 0x00000000008f781c */ /* 0x000fda0000703f70 */
[----:B------:R-:W-:Y:S05]  /*0310*/  @P0 BRA `(.L_x_4) ;  /* 0x00000004004c0947 */ /* 0x000fea0003800000 */
[----:B------:R-:W-:-:S13]  /*0320*/  LOP3.LUT P0, RZ, R9, 0x7fffffff, R8, 0xc8, !PT ;  /* 0x7fffffff09ff7812 */ /* 0x000fda000780c808 */
[----:B------:R-:W-:Y:S05]  /*0330*/  @!P0 BRA `(.L_x_5) ;  /* 0x00000004003c8947 */ /* 0x000fea0003800000 */
[C---:B------:R-:W-:Y:S02]  /*0340*/  FSETP.NEU.FTZ.AND P2, PT, |R0|.reuse, +INF , PT ;  /* 0x7f8000000000780b */ /* 0x040fe40003f5d200 */
[----:B------:R-:W-:Y:S02]  /*0350*/  FSETP.NEU.FTZ.AND P1, PT, |R3|, +INF , PT ;  /* 0x7f8000000300780b */ /* 0x000fe40003f3d200 */
[----:B------:R-:W-:-:S11]  /*0360*/  FSETP.NEU.FTZ.AND P0, PT, |R0|, +INF , PT ;  /* 0x7f8000000000780b */ /* 0x000fd60003f1d200 */
[----:B------:R-:W-:Y:S05]  /*0370*/  @!P1 BRA !P2, `(.L_x_5) ;  /* 0x00000004002c9947 */ /* 0x000fea0005000000 */
[----:B------:R-:W-:-:S04]  /*0380*/  LOP3.LUT P2, RZ, R8, 0x7fffffff, RZ, 0xc0, !PT ;  /* 0x7fffffff08ff7812 */ /* 0x000fc8000784c0ff */
[----:B------:R-:W-:-:S13]  /*0390*/  PLOP3.LUT P1, PT, P1, P2, PT, 0x2f, 0xf2 ;  /* 0x0000000000f2781c */ /* 0x000fda0000f24577 */
[----:B------:R-:W-:Y:S05]  /*03a0*/  @P1 BRA `(.L_x_6) ;  /* 0x0000000400181947 */ /* 0x000fea0003800000 */
[----:B------:R-:W-:-:S04]  /*03b0*/  LOP3.LUT P1, RZ, R9, 0x7fffffff, RZ, 0xc0, !PT ;  /* 0x7fffffff09ff7812 */ /* 0x000fc8000782c0ff */
[----:B------:R-:W-:-:S13]  /*03c0*/  PLOP3.LUT P0, PT, P0, P1, PT, 0x2f, 0xf2 ;  /* 0x0000000000f2781c */ /* 0x000fda0000702577 */
[----:B------:R-:W-:Y:S05]  /*03d0*/  @P0 BRA `(.L_x_7) ;  /* 0x0000000400000947 */ /* 0x000fea0003800000 */
[----:B------:R-:W-:Y:S02]  /*03e0*/  ISETP.GE.AND P0, PT, R11, RZ, PT ;  /* 0x000000ff0b00720c */ /* 0x000fe40003f06270 */
[----:B------:R-:W-:-:S11]  /*03f0*/  ISETP.GE.AND P1, PT, R12, RZ, PT ;  /* 0x000000ff0c00720c */ /* 0x000fd60003f26270 */
[----:B------:R-:W-:Y:S02]  /*0400*/  @P0 IMAD.MOV.U32 R10, RZ, RZ, RZ ;  /* 0x000000ffff0a0224 */ /* 0x000fe400078e00ff */
[----:B------:R-:W-:Y:S01]  /*0410*/  @!P0 FFMA R8, R0, 1.84467440737095516160e+19, RZ ;  /* 0x5f80000000088823 */ /* 0x000fe200000000ff */
[----:B------:R-:W-:Y:S02]  /*0420*/  @!P0 IMAD.MOV.U32 R10, RZ, RZ, -0x40 ;  /* 0xffffffc0ff0a8424 */ /* 0x000fe400078e00ff */
[----:B------:R-:W-:Y:S02]  /*0430*/  @!P1 FFMA R9, R3, 1.84467440737095516160e+19, RZ ;  /* 0x5f80000003099823 */ /* 0x000fe400000000ff */
[----:B------:R-:W-:-:S07]  /*0440*/  @!P1 VIADD R10, R10, 0x40 ;  /* 0x000000400a0a9836 */ /* 0x000fce0000000000 */
.L_x_3:
[----:B------:R-:W-:Y:S01]  /*0450*/  LEA R0, R7, 0xc0800000, 0x17 ;  /* 0xc080000007007811 */ /* 0x000fe200078eb8ff */
[----:B------:R-:W-:Y:S01]  /*0460*/  VIADD R6, R6, 0xffffff81 ;  /* 0xffffff8106067836 */ /* 0x000fe20000000000 */
[----:B------:R-:W-:Y:S03]  /*0470*/  BSSY.RECONVERGENT B2, `(.L_x_8) ;  /* 0x0000035000027945 */ /* 0x000fe60003800200 */
[----:B------:R-:W-:Y:S01]  /*0480*/  IMAD.IADD R9, R9, 0x1, -R0 ;  /* 0x0000000109097824 */ /* 0x000fe200078e0a00 */
[C---:B------:R-:W-:Y:S01]  /*0490*/  IADD3 R7, PT, PT, R6.reuse, 0x7f, -R7 ;  /* 0x0000007f06077810 */ /* 0x040fe20007ffe807 */
[----:B------:R-:W-:Y:S02]  /*04a0*/  IMAD R0, R6, -0x800000, R8 ;  /* 0xff80000006007824 */ /* 0x000fe400078e0208 */
[----:B------:R-:W0:Y:S01]  /*04b0*/  MUFU.RCP R3, R9 ;  /* 0x0000000900037308 */ /* 0x000e220000001000 */
[----:B------:R-:W-:Y:S01]  /*04c0*/  FADD.FTZ R11, -R9, -RZ ;  /* 0x800000ff090b7221 */ /* 0x000fe20000010100 */
[----:B------:R-:W-:-:S03]  /*04d0*/  IMAD.IADD R7, R7, 0x1, R10 ;  /* 0x0000000107077824 */ /* 0x000fc600078e020a */
[----:B0-----:R-:W-:-:S04]  /*04e0*/  FFMA R12, R3, R11, 1 ;  /* 0x3f800000030c7423 */ /* 0x001fc8000000000b */
[----:B------:R-:W-:-:S04]  /*04f0*/  FFMA R12, R3, R12, R3 ;  /* 0x0000000c030c7223 */ /* 0x000fc80000000003 */
[----:B------:R-:W-:-:S04]  /*0500*/  FFMA R3, R0, R12, RZ ;  /* 0x0000000c00037223 */ /* 0x000fc800000000ff */
[----:B------:R-:W-:-:S04]  /*0510*/  FFMA R8, R11, R3, R0 ;  /* 0x000000030b087223 */ /* 0x000fc80000000000 */
[----:B------:R-:W-:-:S04]  /*0520*/  FFMA R13, R12, R8, R3 ;  /* 0x000000080c0d7223 */ /* 0x000fc80000000003 */
[----:B------:R-:W-:-:S04]  /*0530*/  FFMA R8, R11, R13, R0 ;  /* 0x0000000d0b087223 */ /* 0x000fc80000000000 */
[----:B------:R-:W-:-:S05]  /*0540*/  FFMA R0, R12, R8, R13 ;  /* 0x000000080c007223 */ /* 0x000fca000000000d */
[----:B------:R-:W-:-:S04]  /*0550*/  SHF.R.U32.HI R3, RZ, 0x17, R0 ;  /* 0x00000017ff037819 */ /* 0x000fc80000011600 */
[----:B------:R-:W-:-:S05]  /*0560*/  LOP3.LUT R3, R3, 0xff, RZ, 0xc0, !PT ;  /* 0x000000ff03037812 */ /* 0x000fca00078ec0ff */
[----:B------:R-:W-:-:S04]  /*0570*/  IMAD.IADD R9, R3, 0x1, R7 ;  /* 0x0000000103097824 */ /* 0x000fc800078e0207 */
[----:B------:R-:W-:-:S05]  /*0580*/  VIADD R3, R9, 0xffffffff ;  /* 0xffffffff09037836 */ /* 0x000fca0000000000 */
[----:B------:R-:W-:-:S13]  /*0590*/  ISETP.GE.U32.AND P0, PT, R3, 0xfe, PT ;  /* 0x000000fe0300780c */ /* 0x000fda0003f06070 */
[----:B------:R-:W-:Y:S05]  /*05a0*/  @!P0 BRA `(.L_x_9) ;  /* 0x0000000000808947 */ /* 0x000fea0003800000 */
[----:B------:R-:W-:-:S13]  /*05b0*/  ISETP.GT.AND P0, PT, R9, 0xfe, PT ;  /* 0x000000fe0900780c */ /* 0x000fda0003f04270 */
[----:B------:R-:W-:Y:S05]  /*05c0*/  @P0 BRA `(.L_x_10) ;  /* 0x00000000006c0947 */ /* 0x000fea0003800000 */
[----:B------:R-:W-:-:S13]  /*05d0*/  ISETP.GE.AND P0, PT, R9, 0x1, PT ;  /* 0x000000010900780c */ /* 0x000fda0003f06270 */
[----:B------:R-:W-:Y:S05]  /*05e0*/  @P0 BRA `(.L_x_11) ;  /* 0x0000000000740947 */ /* 0x000fea0003800000 */
[----:B------:R-:W-:Y:S02]  /*05f0*/  ISETP.GE.AND P0, PT, R9, -0x18, PT ;  /* 0xffffffe80900780c */ /* 0x000fe40003f06270 */
[----:B------:R-:W-:-:S11]  /*0600*/  LOP3.LUT R0, R0, 0x80000000, RZ, 0xc0, !PT ;  /* 0x8000000000007812 */ /* 0x000fd600078ec0ff */
[----:B------:R-:W-:Y:S05]  /*0610*/  @!P0 BRA `(.L_x_11) ;  /* 0x0000000000688947 */ /* 0x000fea0003800000 */
[CCC-:B------:R-:W-:Y:S01]  /*0620*/  FFMA.RZ R3, R12.reuse, R8.reuse, R13.reuse ;  /* 0x000000080c037223 */ /* 0x1c0fe2000000c00d */
[CCC-:B------:R-:W-:Y:S01]  /*0630*/  FFMA.RM R6, R12.reuse, R8.reuse, R13.reuse ;  /* 0x000000080c067223 */ /* 0x1c0fe2000000400d */
[C---:B------:R-:W-:Y:S02]  /*0640*/  ISETP.NE.AND P2, PT, R9.reuse, RZ, PT ;  /* 0x000000ff0900720c */ /* 0x040fe40003f45270 */
[----:B------:R-:W-:Y:S02]  /*0650*/  ISETP.NE.AND P1, PT, R9, RZ, PT ;  /* 0x000000ff0900720c */ /* 0x000fe40003f25270 */
[----:B------:R-:W-:Y:S01]  /*0660*/  LOP3.LUT R7, R3, 0x7fffff, RZ, 0xc0, !PT ;  /* 0x007fffff03077812 */ /* 0x000fe200078ec0ff */
[----:B------:R-:W-:Y:S01]  /*0670*/  FFMA.RP R3, R12, R8, R13 ;  /* 0x000000080c037223 */ /* 0x000fe2000000800d */
[----:B------:R-:W-:Y:S02]  /*0680*/  VIADD R8, R9, 0x20 ;  /* 0x0000002009087836 */ /* 0x000fe40000000000 */
[----:B------:R-:W-:Y:S01]  /*0690*/  LOP3.LUT R7, R7, 0x800000, RZ, 0xfc, !PT ;  /* 0x0080000007077812 */ /* 0x000fe200078efcff */
[----:B------:R-:W-:Y:S01]  /*06a0*/  IMAD.MOV R9, RZ, RZ, -R9 ;  /* 0x000000ffff097224 */ /* 0x000fe200078e0a09 */
[----:B------:R-:W-:-:S02]  /*06b0*/  FSETP.NEU.FTZ.AND P0, PT, R3, R6, PT ;  /* 0x000000060300720b */ /* 0x000fc40003f1d000 */
[----:B------:R-:W-:Y:S02]  /*06c0*/  SHF.L.U32 R8, R7, R8, RZ ;  /* 0x0000000807087219 */ /* 0x000fe400000006ff */
[----:B------:R-:W-:Y:S02]  /*06d0*/  SEL R6, R9, RZ, P2 ;  /* 0x000000ff09067207 */ /* 0x000fe40001000000 */
[----:B------:R-:W-:Y:S02]  /*06e0*/  ISETP.NE.AND P1, PT, R8, RZ, P1 ;  /* 0x000000ff0800720c */ /* 0x000fe40000f25270 */
[----:B------:R-:W-:Y:S02]  /*06f0*/  SHF.R.U32.HI R6, RZ, R6, R7 ;  /* 0x00000006ff067219 */ /* 0x000fe40000011607 */
[----:B------:R-:W-:Y:S02]  /*0700*/  PLOP3.LUT P0, PT, P0, P1, PT, 0xf8, 0x8f ;  /* 0x00000000008f781c */ /* 0x000fe40000703f70 */
[----:B------:R-:W-:-:S02]  /*0710*/  SHF.R.U32.HI R8, RZ, 0x1, R6 ;  /* 0x00000001ff087819 */ /* 0x000fc40000011606 */
[----:B------:R-:W-:-:S04]  /*0720*/  SEL R3, RZ, 0x1, !P0 ;  /* 0x00000001ff037807 */ /* 0x000fc80004000000 */
[----:B------:R-:W-:-:S04]  /*0730*/  LOP3.LUT R3, R3, 0x1, R8, 0xf8, !PT ;  /* 0x0000000103037812 */ /* 0x000fc800078ef808 */
[----:B------:R-:W-:-:S05]  /*0740*/  LOP3.LUT R3, R3, R6, RZ, 0xc0, !PT ;  /* 0x0000000603037212 */ /* 0x000fca00078ec0ff */
[----:B------:R-:W-:-:S05]  /*0750*/  IMAD.IADD R3, R8, 0x1, R3 ;  /* 0x0000000108037824 */ /* 0x000fca00078e0203 */
[----:B------:R-:W-:Y:S01]  /*0760*/  LOP3.LUT R0, R3, R0, RZ, 0xfc, !PT ;  /* 0x0000000003007212 */ /* 0x000fe200078efcff */
[----:B------:R-:W-:Y:S06]  /*0770*/  BRA `(.L_x_11) ;  /* 0x0000000000107947 */ /* 0x000fec0003800000 */
.L_x_10:
[----:B------:R-:W-:-:S04]  /*0780*/  LOP3.LUT R0, R0, 0x80000000, RZ, 0xc0, !PT ;  /* 0x8000000000007812 */ /* 0x000fc800078ec0ff */
[----:B------:R-:W-:Y:S01]  /*0790*/  LOP3.LUT R0, R0, 0x7f800000, RZ, 0xfc, !PT ;  /* 0x7f80000000007812 */ /* 0x000fe200078efcff */
[----:B------:R-:W-:Y:S06]  /*07a0*/  BRA `(.L_x_11) ;  /* 0x0000000000047947 */ /* 0x000fec0003800000 */
.L_x_9:
[----:B------:R-:W-:-:S07]  /*07b0*/  IMAD R0, R7, 0x800000, R0 ;  /* 0x0080000007007824 */ /* 0x000fce00078e0200 */
.L_x_11:
[----:B------:R-:W-:Y:S05]  /*07c0*/  BSYNC.RECONVERGENT B2 ;  /* 0x0000000000027941 */ /* 0x000fea0003800200 */
.L_x_8:
[----:B------:R-:W-:Y:S05]  /*07d0*/  BRA `(.L_x_12) ;  /* 0x0000000000207947 */ /* 0x000fea0003800000 */
.L_x_7:
[----:B------:R-:W-:-:S04]  /*07e0*/  LOP3.LUT R0, R9, 0x80000000, R8, 0x48, !PT ;  /* 0x8000000009007812 */ /* 0x000fc800078e4808 */
[----:B------:R-:W-:Y:S01]  /*07f0*/  LOP3.LUT R0, R0, 0x7f800000, RZ, 0xfc, !PT ;  /* 0x7f80000000007812 */ /* 0x000fe200078efcff */
[----:B------:R-:W-:Y:S06]  /*0800*/  BRA `(.L_x_12) ;  /* 0x0000000000147947 */ /* 0x000fec0003800000 */
.L_x_6:
[----:B------:R-:W-:Y:S01]  /*0810*/  LOP3.LUT R0, R9, 0x80000000, R8, 0x48, !PT ;  /* 0x8000000009007812 */ /* 0x000fe200078e4808 */
[----:B------:R-:W-:Y:S06]  /*0820*/  BRA `(.L_x_12) ;  /* 0x00000000000c7947 */ /* 0x000fec0003800000 */
.L_x_5:
[----:B------:R-:W0:Y:S01]  /*0830*/  MUFU.RSQ R0, -QNAN ;  /* 0xffc0000000007908 */ /* 0x000e220000001400 */
[----:B------:R-:W-:Y:S05]  /*0840*/  BRA `(.L_x_12) ;  /* 0x0000000000047947 */ /* 0x000fea0003800000 */
.L_x_4:
[----:B------:R-:W-:-:S07]  /*0850*/  FADD.FTZ R0, R0, R3 ;  /* 0x0000000300007221 */ /* 0x000fce0000010000 */
.L_x_12:
[----:B------:R-:W-:Y:S05]  /*0860*/  BSYNC.RECONVERGENT B1 ;  /* 0x0000000000017941 */ /* 0x000fea0003800200 */
.L_x_2:
[----:B------:R-:W-:-:S04]  /*0870*/  IMAD.MOV.U32 R3, RZ, RZ, 0x0 ;  /* 0x00000000ff037424 */ /* 0x000fc800078e00ff */
[----:B0-----:R-:W-:Y:S05]  /*0880*/  RET.REL.NODEC R2 `(_Z10calc_divisPffm) ;  /* 0xfffffff402dc7950 */ /* 0x001fea0003c3ffff */
.L_x_13:
[----:B------:R-:W-:-:S00]  /*0890*/  BRA `(.L_x_13) ;  /* 0xfffffffc00fc7947 */ /* 0x000fc0000383ffff */
[----:B------:R-:W-:-:S00]  /*08a0*/  NOP ;  /* 0x0000000000007918 */ /* 0x000fc00000000000 */
        /* <DEDUP_REMOVED lines=13> */
.L_x_25:


//--------------------- .text._Z8calc_expPfS_fm   --------------------------
	.section	.text._Z8calc_expPfS_fm,"ax",@progbits
	.align	128
        .global         _Z8calc_expPfS_fm
        .type           _Z8calc_expPfS_fm,@function
        .size           _Z8calc_expPfS_fm,(.L_x_27 - _Z8calc_expPfS_fm)
        .other          _Z8calc_expPfS_fm,@"STO_CUDA_ENTRY STV_DEFAULT"
_Z8calc_expPfS_fm:
.text._Z8calc_expPfS_fm:
        /* <DEDUP_REMOVED lines=10> */
[----:B------:R-:W0:Y:S01]  /*00a0*/  LDCU.128 UR8, c[0x0][0x380] ;  /* 0x00007000ff0877ac */ /* 0x000e220008000c00 */
[C---:B------:R-:W-:Y:S01]  /*00b0*/  IMAD.SHL.U32 R6, R0.reuse, 0x4, RZ ;  /* 0x0000000400067824 */ /* 0x040fe200078e00ff */
[----:B------:R-:W-:Y:S01]  /*00c0*/  SHF.L.U64.HI R7, R0, 0x2, R3 ;  /* 0x0000000200077819 */ /* 0x000fe20000010203 */
[----:B------:R-:W1:Y:S01]  /*00d0*/  LDCU.64 UR4, c[0x0][0x358] ;  /* 0x00006b00ff0477ac */ /* 0x000e620008000a00 */
[----:B------:R-:W2:Y:S02]  /*00e0*/  LDCU UR6, c[0x0][0x390] ;  /* 0x00007200ff0677ac */ /* 0x000ea40008000800 */
[----:B0-----:R-:W-:-:S04]  /*00f0*/  IADD3 R2, P0, PT, R6, UR10, RZ ;  /* 0x0000000a06027c10 */ /* 0x001fc8000ff1e0ff */
[----:B------:R-:W-:-:S05]  /*0100*/  IADD3.X R3, PT, PT, R7, UR11, RZ, P0, !PT ;  /* 0x0000000b07037c10 */ /* 0x000fca00087fe4ff */
[----:B-1----:R-:W2:Y:S01]  /*0110*/  LDG.E R2, desc[UR4][R2.64] ;  /* 0x0000000402027981 */ /* 0x002ea2000c1e1900 */
[----:B------:R-:W-:Y:S02]  /*0120*/  HFMA2 R9, -RZ, RZ, 3.7421875, 0 ;  /* 0x437c0000ff097431 */ /* 0x000fe400000001ff */
[----:B------:R-:W-:Y:S02]  /*0130*/  IMAD.MOV.U32 R5, RZ, RZ, 0x3bbb989d ;  /* 0x3bbb989dff057424 */ /* 0x000fe400078e00ff */
[----:B--2---:R-:W-:Y:S01]  /*0140*/  FADD R0, R2, -UR6 ;  /* 0x8000000602007e21 */ /* 0x004fe20008000000 */
[----:B------:R-:W-:-:S03]  /*0150*/  IADD3 R2, P0, PT, R6, UR8, RZ ;  /* 0x0000000806027c10 */ /* 0x000fc6000ff1e0ff */
[----:B------:R-:W-:Y:S01]  /*0160*/  FFMA.SAT R4, R0, R5, 0.5 ;  /* 0x3f00000000047423 */ /* 0x000fe20000002005 */
[----:B------:R-:W-:-:S03]  /*0170*/  IADD3.X R3, PT, PT, R7, UR9, RZ, P0, !PT ;  /* 0x0000000907037c10 */ /* 0x000fc600087fe4ff */
[----:B------:R-:W-:-:S04]  /*0180*/  FFMA.RM R4, R4, R9, 12582913 ;  /* 0x4b40000104047423 */ /* 0x000fc80000004009 */
[C---:B------:R-:W-:Y:S01]  /*0190*/  FADD R5, R4.reuse, -12583039 ;  /* 0xcb40007f04057421 */ /* 0x040fe20000000000 */
[----:B------:R-:W-:-:S03]  /*01a0*/  SHF.L.U32 R4, R4, 0x17, RZ ;  /* 0x0000001704047819 */ /* 0x000fc600000006ff */
[----:B------:R-:W-:-:S04]  /*01b0*/  FFMA R5, R0, 1.4426950216293334961, -R5 ;  /* 0x3fb8aa3b00057823 */ /* 0x000fc80000000805 */
[----:B------:R-:W-:-:S06]  /*01c0*/  FFMA R5, R0, 1.925963033500011079e-08, R5 ;  /* 0x32a5706000057823 */ /* 0x000fcc0000000005 */
[----:B------:R-:W0:Y:S02]  /*01d0*/  MUFU.EX2 R5, R5 ;  /* 0x0000000500057308 */ /* 0x000e240000000800 */
[----:B0-----:R-:W-:-:S05]  /*01e0*/  FMUL R7, R4, R5 ;  /* 0x0000000504077220 */ /* 0x001fca0000400000 */
[----:B------:R-:W-:Y:S01]  /*01f0*/  STG.E desc[UR4][R2.64], R7 ;  /* 0x0000000702007986 */ /* 0x000fe2000c101904 */
[----:B------:R-:W-:Y:S05]  /*0200*/  EXIT ;  /* 0x000000000000794d */ /* 0x000fea0003800000 */
.L_x_14:
        /* <DEDUP_REMOVED lines=15> */
.L_x_27:


//--------------------- .text._Z11get_max_valPfS_m --------------------------
	.section	.text._Z11get_max_valPfS_m,"ax",@progbits
	.align	128
        .global         _Z11get_max_valPfS_m
        .type           _Z11get_max_valPfS_m,@function
        .size           _Z11get_max_valPfS_m,(.L_x_28 - _Z11get_max_valPfS_m)
        .other          _Z11get_max_valPfS_m,@"STO_CUDA_ENTRY STV_DEFAULT"
_Z11get_max_valPfS_m:
.text._Z11get_max_valPfS_m:
[----:B------:R-:W-:Y:S01]  /*0000*/  LDC R1, c[0x0][0x37c] ;  /* 0x0000df00ff017b82 */ /* 0x000fe20000000800 */
[----:B------:R-:W0:Y:S07]  /*0010*/  S2R R7, SR_TID.X ;  /* 0x0000000000077919 */ /* 0x000e2e0000002100 */
[----:B------:R-:W0:Y:S01]  /*0020*/  S2UR UR4, SR_CTAID.X ;  /* 0x00000000000479c3 */ /* 0x000e220000002500 */
[----:B------:R-:W1:Y:S01]  /*0030*/  LDCU.64 UR8, c[0x0][0x390] ;  /* 0x00007200ff0877ac */ /* 0x000e620008000a00 */
[----:B------:R-:W-:Y:S01]  /*0040*/  BSSY.RECONVERGENT B0, `(.L_x_15) ;  /* 0x000001a000007945 */ /* 0x000fe20003800200 */
[----:B------:R-:W-:Y:S01]  /*0050*/  IMAD.MOV.U32 R5, RZ, RZ, -0x800001 ;  /* 0xff7fffffff057424 */ /* 0x000fe200078e00ff */
[----:B------:R-:W2:Y:S04]  /*0060*/  LDCU.64 UR6, c[0x0][0x358] ;  /* 0x00006b00ff0677ac */ /* 0x000ea80008000a00 */
[----:B------:R-:W0:Y:S01]  /*0070*/  LDC R4, c[0x0][0x360] ;  /* 0x0000d800ff047b82 */ /* 0x000e220000000800 */
[----:B------:R-:W3:Y:S01]  /*0080*/  LDCU.64 UR10, c[0x0][0x380] ;  /* 0x00007000ff0a77ac */ /* 0x000ee20008000a00 */
[----:B0-----:R-:W-:-:S05]  /*0090*/  IMAD R0, R4, UR4, R7 ;  /* 0x0000000404007c24 */ /* 0x001fca000f8e0207 */
[----:B-1----:R-:W-:Y:S02]  /*00a0*/  ISETP.GE.U32.AND P0, PT, R0, UR8, PT ;  /* 0x0000000800007c0c */ /* 0x002fe4000bf06070 */
[----:B------:R-:W-:-:S04]  /*00b0*/  SHF.R.S32.HI R2, RZ, 0x1f, R0 ;  /* 0x0000001fff027819 */ /* 0x000fc80000011400 */
[----:B------:R-:W-:-:S13]  /*00c0*/  ISETP.GE.U32.AND.EX P0, PT, R2, UR9, PT, P0 ;  /* 0x0000000902007c0c */ /* 0x000fda000bf06100 */
[----:B--23--:R-:W-:Y:S05]  /*00d0*/  @P0 BRA `(.L_x_16) ;  /* 0x0000000000400947 */ /* 0x00cfea0003800000 */
[----:B------:R-:W0:Y:S01]  /*00e0*/  LDCU UR4, c[0x0][0x370] ;  /* 0x00006e00ff0477ac */ /* 0x000e220008000800 */
[----:B------:R-:W-:Y:S02]  /*00f0*/  IMAD.MOV.U32 R9, RZ, RZ, R2 ;  /* 0x000000ffff097224 */ /* 0x000fe400078e0002 */
[----:B------:R-:W-:Y:S02]  /*0100*/  IMAD.MOV.U32 R6, RZ, RZ, R0 ;  /* 0x000000ffff067224 */ /* 0x000fe400078e0000 */
[----:B------:R-:W-:Y:S02]  /*0110*/  IMAD.MOV.U32 R5, RZ, RZ, -0x800001 ;  /* 0xff7fffffff057424 */ /* 0x000fe400078e00ff */
[----:B0-----:R-:W-:-:S07]  /*0120*/  IMAD R11, R4, UR4, RZ ;  /* 0x00000004040b7c24 */ /* 0x001fce000f8e02ff */
.L_x_17:
[----:B------:R-:W-:-:S04]  /*0130*/  LEA R2, P0, R6, UR10, 0x2 ;  /* 0x0000000a06027c11 */ /* 0x000fc8000f8010ff */
[----:B------:R-:W-:-:S05]  /*0140*/  LEA.HI.X R3, R6, UR11, R9, 0x2, P0 ;  /* 0x0000000b06037c11 */ /* 0x000fca00080f1409 */
[----:B------:R-:W2:Y:S01]  /*0150*/  LDG.E R2, desc[UR6][R2.64] ;  /* 0x0000000602027981 */ /* 0x000ea2000c1e1900 */
[----:B------:R-:W-:-:S04]  /*0160*/  IMAD.IADD R6, R11, 0x1, R0 ;  /* 0x000000010b067824 */ /* 0x000fc800078e0200 */
[--C-:B------:R-:W-:Y:S01]  /*0170*/  IMAD.MOV.U32 R0, RZ, RZ, R6.reuse ;  /* 0x000000ffff007224 */ /* 0x100fe200078e0006 */
[----:B------:R-:W-:Y:S02]  /*0180*/  ISETP.GE.U32.AND P0, PT, R6, UR8, PT ;  /* 0x0000000806007c0c */ /* 0x000fe4000bf06070 */
[----:B------:R-:W-:-:S04]  /*0190*/  SHF.R.S32.HI R9, RZ, 0x1f, R6 ;  /* 0x0000001fff097819 */ /* 0x000fc80000011406 */
[----:B------:R-:W-:Y:S02]  /*01a0*/  ISETP.GE.U32.AND.EX P0, PT, R9, UR9, PT, P0 ;  /* 0x0000000909007c0c */ /* 0x000fe4000bf06100 */
[----:B--2---:R-:W-:-:S04]  /*01b0*/  FSETP.GT.AND P1, PT, R2, R5, PT ;  /* 0x000000050200720b */ /* 0x004fc80003f24000 */
[----:B------:R-:W-:-:S07]  /*01c0*/  FSEL R5, R2, R5, P1 ;  /* 0x0000000502057208 */ /* 0x000fce0000800000 */
[----:B------:R-:W-:Y:S05]  /*01d0*/  @!P0 BRA `(.L_x_17) ;  /* 0xfffffffc00d48947 */ /* 0x000fea000383ffff */
.L_x_16:
[----:B------:R-:W-:Y:S05]  /*01e0*/  BSYNC.RECONVERGENT B0 ;  /* 0x0000000000007941 */ /* 0x000fea0003800200 */
.L_x_15:
[----:B------:R-:W0:Y:S01]  /*01f0*/  S2UR UR5, SR_CgaCtaId ;  /* 0x00000000000579c3 */ /* 0x000e220000008800 */
[----:B------:R-:W-:Y:S01]  /*0200*/  UMOV UR4, 0x400 ;  /* 0x0000040000047882 */ /* 0x000fe20000000000 */
[----:B------:R-:W-:Y:S01]  /*0210*/  ISETP.GE.U32.AND P0, PT, R4, 0x2, PT ;  /* 0x000000020400780c */ /* 0x000fe20003f06070 */
[----:B0-----:R-:W-:-:S06]  /*0220*/  ULEA UR4, UR5, UR4, 0x18 ;  /* 0x0000000405047291 */ /* 0x001fcc000f8ec0ff */
[----:B------:R-:W-:-:S05]  /*0230*/  LEA R0, R7, UR4, 0x2 ;  /* 0x0000000407007c11 */ /* 0x000fca000f8e10ff */
[----:B------:R0:W-:Y:S01]  /*0240*/  STS [R0], R5 ;  /* 0x0000000500007388 */ /* 0x0001e20000000800 */
[----:B------:R-:W-:Y:S06]  /*0250*/  BAR.SYNC.DEFER_BLOCKING 0x0 ;  /* 0x0000000000007b1d */ /* 0x000fec0000010000 */
[----:B------:R-:W-:Y:S05]  /*0260*/  @!P0 BRA `(.L_x_18) ;  /* 0x0000000000388947 */ /* 0x000fea0003800000 */
.L_x_21:
[--C-:B0-----:R-:W-:Y:S01]  /*0270*/  IMAD.MOV.U32 R5, RZ, RZ, R4.reuse ;  /* 0x000000ffff057224 */ /* 0x101fe200078e0004 */
[----:B------:R-:W-:Y:S01]  /*0280*/  SHF.R.U32.HI R4, RZ, 0x1, R4 ;  /* 0x00000001ff047819 */ /* 0x000fe20000011604 */
[----:B------:R-:W-:Y:S03]  /*0290*/  BSSY.RECONVERGENT B0, `(.L_x_19) ;  /* 0x0000008000007945 */ /* 0x000fe60003800200 */
[----:B------:R-:W-:-:S13]  /*02a0*/  ISETP.GE.U32.AND P0, PT, R7, R4, PT ;  /* 0x000000040700720c */ /* 0x000fda0003f06070 */
[----:B------:R-:W-:Y:S05]  /*02b0*/  @P0 BRA `(.L_x_20) ;  /* 0x0000000000140947 */ /* 0x000fea0003800000 */
[----:B------:R-:W-:Y:S01]  /*02c0*/  IMAD R2, R4, 0x4, R0 ;  /* 0x0000000404027824 */ /* 0x000fe200078e0200 */
[----:B------:R-:W-:Y:S05]  /*02d0*/  LDS R3, [R0] ;  /* 0x0000000000037984 */ /* 0x000fea0000000800 */
[----:B------:R-:W0:Y:S02]  /*02e0*/  LDS R2, [R2] ;  /* 0x0000000002027984 */ /* 0x000e240000000800 */
[----:B0-----:R-:W-:-:S13]  /*02f0*/  FSETP.GT.AND P0, PT, R2, R3, PT ;  /* 0x000000030200720b */ /* 0x001fda0003f04000 */
[----:B------:R0:W-:Y:S02]  /*0300*/  @P0 STS [R0], R2 ;  /* 0x0000000200000388 */ /* 0x0001e40000000800 */
.L_x_20:
[----:B------:R-:W-:Y:S05]  /*0310*/  BSYNC.RECONVERGENT B0 ;  /* 0x0000000000007941 */ /* 0x000fea0003800200 */
.L_x_19:
[----:B------:R-:W-:Y:S01]  /*0320*/  BAR.SYNC.DEFER_BLOCKING 0x0 ;  /* 0x0000000000007b1d */ /* 0x000fe20000010000 */
[----:B------:R-:W-:-:S13]  /*0330*/  ISETP.GT.U32.AND P0, PT, R5, 0x3, PT ;  /* 0x000000030500780c */ /* 0x000fda0003f04070 */
[----:B------:R-:W-:Y:S05]  /*0340*/  @P0 BRA `(.L_x_21) ;  /* 0xfffffffc00c80947 */ /* 0x000fea000383ffff */
.L_x_18:
[----:B------:R-:W-:-:S13]  /*0350*/  ISETP.NE.AND P0, PT, R7, RZ, PT ;  /* 0x000000ff0700720c */ /* 0x000fda0003f05270 */
[----:B------:R-:W-:Y:S05]  /*0360*/  @P0 EXIT ;  /* 0x000000000000094d */ /* 0x000fea0003800000 */
[----:B0-----:R-:W0:Y:S02]  /*0370*/  LDC.64 R2, c[0x0][0x388] ;  /* 0x0000e200ff027b82 */ /* 0x001e240000000a00 */
[----:B0-----:R0:W5:Y:S06]  /*0380*/  LDG.E R4, desc[UR6][R2.64] ;  /* 0x0000000602047981 */ /* 0x00116c000c1e1900 */
[----:B------:R-:W1:Y:S01]  /*0390*/  S2UR UR5, SR_CgaCtaId ;  /* 0x00000000000579c3 */ /* 0x000e620000008800 */
[----:B------:R-:W-:Y:S02]  /*03a0*/  UMOV UR4, 0x400 ;  /* 0x0000040000047882 */ /* 0x000fe40000000000 */
[----:B-1----:R-:W-:-:S09]  /*03b0*/  ULEA UR4, UR5, UR4, 0x18 ;  /* 0x0000000405047291 */ /* 0x002fd2000f8ec0ff */
[----:B0-----:R-:W1:Y:S03]  /*03c0*/  LDS R5, [UR4] ;  /* 0x00000004ff057984 */ /* 0x001e660008000800 */
.L_x_22:
[----:B-1---5:R-:W-:Y:S01]  /*03d0*/  FSETP.GTU.AND P0, PT, R5, R4, PT ;  /* 0x000000040500720b */ /* 0x022fe20003f0c000 */
[----:B------:R-:W-:-:S12]  /*03e0*/  YIELD ;  /* 0x0000000000007946 */ /* 0x000fd80003800000 */
[----:B------:R-:W-:Y:S05]  /*03f0*/  @!P0 EXIT ;  /* 0x000000000000894d */ /* 0x000fea0003800000 */
[----:B------:R-:W2:Y:S02]  /*0400*/  ATOMG.E.CAS.STRONG.GPU PT, R7, [R2], R4, R5 ;  /* 0x00000004020773a9 */ /* 0x000ea400001ee105 */
[----:B--2---:R-:W-:Y:S01]  /*0410*/  ISETP.NE.AND P0, PT, R4, R7, PT ;  /* 0x000000070400720c */ /* 0x004fe20003f05270 */
[----:B------:R-:W-:-:S12]  /*0420*/  IMAD.MOV.U32 R4, RZ, RZ, R7 ;  /* 0x000000ffff047224 */ /* 0x000fd800078e0007 */
[----:B------:R-:W-:Y:S05]  /*0430*/  @P0 BRA `(.L_x_22) ;  /* 0xfffffffc00e40947 */ /* 0x000fea000383ffff */
[----:B------:R-:W-:Y:S05]  /*0440*/  EXIT ;  /* 0x000000000000794d */ /* 0x000fea0003800000 */
.L_x_23:
        /* <DEDUP_REMOVED lines=11> */
.L_x_28:


//--------------------- .text._Z8_sum_vecPfi      --------------------------
	.section	.text._Z8_sum_vecPfi,"ax",@progbits
	.align	128
        .global         _Z8_sum_vecPfi
        .type           _Z8_sum_vecPfi,@function
        .size           _Z8_sum_vecPfi,(.L_x_29 - _Z8_sum_vecPfi)
        .other          _Z8_sum_vecPfi,@"STO_CUDA_ENTRY STV_DEFAULT"
_Z8_sum_vecPfi:
.text._Z8_sum_vecPfi:
[----:B------:R-:W-:Y:S01]  /*0000*/  LDC R1, c[0x0][0x37c] ;  /* 0x0000df00ff017b82 */ /* 0x000fe20000000800 */
[----:B------:R-:W0:Y:S07]  /*0010*/  S2R R5, SR_TID.X ;  /* 0x0000000000057919 */ /* 0x000e2e0000002100 */
[----:B------:R-:W0:Y:S08]  /*0020*/  S2UR UR4, SR_CTAID.X ;  /* 0x00000000000479c3 */ /* 0x000e300000002500 */
[----:B------:R-:W0:Y:S08]  /*0030*/  LDC R0, c[0x0][0x360] ;  /* 0x0000d800ff007b82 */ /* 0x000e300000000800 */
[----:B------:R-:W1:Y:S01]  /*0040*/  LDC R4, c[0x0][0x388] ;  /* 0x0000e200ff047b82 */ /* 0x000e620000000800 */
[----:B0-----:R-:W-:-:S05]  /*0050*/  IMAD R5, R0, UR4, R5 ;  /* 0x0000000400057c24 */ /* 0x001fca000f8e0205 */
[----:B-1----:R-:W-:-:S13]  /*0060*/  ISETP.GE.AND P0, PT, R5, R4, PT ;  /* 0x000000040500720c */ /* 0x002fda0003f06270 */
[----:B------:R-:W-:Y:S05]  /*0070*/  @P0 EXIT ;  /* 0x000000000000094d */ /* 0x000fea0003800000 */
[----:B------:R-:W0:Y:S01]  /*0080*/  LDC.64 R2, c[0x0][0x380] ;  /* 0x0000e000ff027b82 */ /* 0x000e220000000a00 */
[----:B------:R-:W1:Y:S01]  /*0090*/  LDCU.64 UR4, c[0x0][0x358] ;  /* 0x00006b00ff0477ac */ /* 0x000e620008000a00 */
[----:B0-----:R-:W-:-:S05]  /*00a0*/  IMAD.WIDE R2, R5, 0x4, R2 ;  /* 0x0000000405027825 */ /* 0x001fca00078e0202 */
[----:B-1----:R-:W2:Y:S01]  /*00b0*/  LDG.E R0, desc[UR4][R2.64] ;  /* 0x0000000402007981 */ /* 0x002ea2000c1e1900 */
[----:B------:R-:W-:-:S06]  /*00c0*/  IMAD.WIDE R4, R4, 0x4, R2 ;  /* 0x0000000404047825 */ /* 0x000fcc00078e0202 */
[----:B------:R-:W2:Y:S02]  /*00d0*/  LDG.E R5, desc[UR4][R4.64] ;  /* 0x0000000404057981 */ /* 0x000ea4000c1e1900 */
[----:B--2---:R-:W-:-:S05]  /*00e0*/  FADD R7, R0, R5 ;  /* 0x0000000500077221 */ /* 0x004fca0000000000 */
[----:B------:R-:W-:Y:S01]  /*00f0*/  STG.E desc[UR4][R2.64], R7 ;  /* 0x0000000702007986 */ /* 0x000fe2000c101904 */
[----:B------:R-:W-:Y:S05]  /*0100*/  EXIT ;  /* 0x000000000000794d */ /* 0x000fea0003800000 */
.L_x_24:
        /* <DEDUP_REMOVED lines=15> */
.L_x_29:


//--------------------- .nv.shared._Z10calc_divisPffm --------------------------
	.section	.nv.shared._Z10calc_divisPffm,"aw",@nobits
	.sectionflags	@""
	.align	16
	.zero		1024


//--------------------- .nv.shared.reserved.0     --------------------------
	.section	.nv.shared.reserved.0,"aw",@nobits
	.weak		__nv_reservedSMEM_offset_0_alias
	.size		__nv_reservedSMEM_offset_0_alias, 0, 64
	.other		__nv_reservedSMEM_offset_0_alias,@"STO_CUDA_RESERVED_SHARED STV_DEFAULT"
__nv_reservedSMEM_offset_0_alias:
	.zero		0
	.zero		64


//--------------------- .nv.shared._Z8calc_expPfS_fm --------------------------
	.section	.nv.shared._Z8calc_expPfS_fm,"aw",@nobits
	.sectionflags	@""
	.align	16
	.zero		1024


//--------------------- .nv.shared._Z11get_max_valPfS_m --------------------------
	.section	.nv.shared._Z11get_max_valPfS_m,"aw",@nobits
	.sectionflags	@""
	.align	16
	.zero		1024


//--------------------- .nv.shared._Z8_sum_vecPfi --------------------------
	.section	.nv.shared._Z8_sum_vecPfi,"aw",@nobits
	.sectionflags	@""
	.align	16
	.zero		1024


//--------------------- .nv.constant0._Z10calc_divisPffm --------------------------
	.section	.nv.constant0._Z10calc_divisPffm,"a",@progbits
	.sectionflags	@""
	.align	4
.nv.constant0._Z10calc_divisPffm:
	.zero		920


//--------------------- .nv.constant0._Z8calc_expPfS_fm --------------------------
	.section	.nv.constant0._Z8calc_expPfS_fm,"a",@progbits
	.sectionflags	@""
	.align	4
.nv.constant0._Z8calc_expPfS_fm:
	.zero		928


//--------------------- .nv.constant0._Z11get_max_valPfS_m --------------------------
	.section	.nv.constant0._Z11get_max_valPfS_m,"a",@progbits
	.sectionflags	@""
	.align	4
.nv.constant0._Z11get_max_valPfS_m:
	.zero		920


//--------------------- .nv.constant0._Z8_sum_vecPfi --------------------------
	.section	.nv.constant0._Z8_sum_vecPfi,"a",@progbits
	.sectionflags	@""
	.align	4
.nv.constant0._Z8_sum_vecPfi:
	.zero		908


//--------------------- SYMBOLS --------------------------

	.type		.nv.reservedSmem.offset0,@object
	.size		.nv.reservedSmem.offset0,0x4
	.type		.nv.reservedSmem.cap,@object
	.size		.nv.reservedSmem.cap,0x4
